//
// Generated by NVIDIA NVVM Compiler
//
// Compiler Build ID: CL-36424714
// Cuda compilation tools, release 13.0, V13.0.88
// Based on NVVM 20.0.0
//

.version 9.0
.target sm_100
.address_size 64

	// .globl	default_function_kernel

.visible .entry default_function_kernel(
	.param .u64 .ptr .align 1 default_function_kernel_param_0,
	.param .u64 .ptr .align 1 default_function_kernel_param_1,
	.param .u64 .ptr .align 1 default_function_kernel_param_2,
	.param .u64 .ptr .align 1 default_function_kernel_param_3
)
.maxntid 55
{
	.reg .b32 	%r<5>;
	.reg .b32 	%f<8>;
	.reg .b64 	%rd<15>;

	ld.param.u64 	%rd1, [default_function_kernel_param_0];
	ld.param.u64 	%rd2, [default_function_kernel_param_1];
	ld.param.u64 	%rd3, [default_function_kernel_param_2];
	ld.param.u64 	%rd4, [default_function_kernel_param_3];
	cvta.to.global.u64 	%rd5, %rd1;
	cvta.to.global.u64 	%rd6, %rd4;
	cvta.to.global.u64 	%rd7, %rd3;
	cvta.to.global.u64 	%rd8, %rd2;
	mov.u32 	%r1, %ctaid.x;
	mov.u32 	%r2, %tid.x;
	mad.lo.s32 	%r3, %r1, 55, %r2;
	mul.wide.u32 	%rd9, %r3, 4;
	add.s64 	%rd10, %rd8, %rd9;
	ld.global.nc.f32 	%f1, [%rd10];
	and.b32  	%r4, %r1, 2147483644;
	cvt.u64.u32 	%rd11, %r4;
	add.s64 	%rd12, %rd7, %rd11;
	ld.global.nc.f32 	%f2, [%rd12];
	sub.f32 	%f3, %f1, %f2;
	add.s64 	%rd13, %rd6, %rd11;
	ld.global.nc.f32 	%f4, [%rd13];
	add.f32 	%f5, %f4, 0f3727C5AC;
	sqrt.rn.f32 	%f6, %f5;
	div.rn.f32 	%f7, %f3, %f6;
	add.s64 	%rd14, %rd5, %rd9;
	st.global.f32 	[%rd14], %f7;
	ret;

}


// ===== COMPILED SASS (sm_100) =====

	.target	sm_100

	.elftype	@"ET_EXEC"


//--------------------- .note.nv.tkinfo           --------------------------
	.section	.note.nv.tkinfo,"",@"SHT_NOTE"
	.sectionflags	@"SHF_NOTE_NV_TKINFO"
	.tkinfo
        /*0018*/ 	.word	0x00000002
        /*0030*/ 	.string	""
        /*0030*/ 	.string	"ptxas"
        /*0030*/ 	.string	"Cuda compilation tools, release 13.0, V13.0.88"
        /*0030*/ 	.string	"Build cuda_13.0.r13.0/compiler.36424714_0"
        /*0030*/ 	.string	"-arch sm_100 -m 64 "



//--------------------- .note.nv.cuinfo           --------------------------
	.section	.note.nv.cuinfo,"",@"SHT_NOTE"
	.sectionflags	@"SHF_NOTE_NV_CUINFO"
        /*0018*/ 	.short	0x0002
        /*001a*/ 	.short	0x0064
        /*001c*/ 	.short	0x0082
	.zero		2


//--------------------- .nv.info                  --------------------------
	.section	.nv.info,"",@"SHT_CUDA_INFO"
	.align	4


	//----- nvinfo : EIATTR_REGCOUNT
	.align		4
        /*0000*/ 	.byte	0x04, 0x2f
        /*0002*/ 	.short	(.L_1 - .L_0)
	.align		4
.L_0:
        /*0004*/ 	.word	index@(default_function_kernel)
        /*0008*/ 	.word	0x00000010


	//----- nvinfo : EIATTR_FRAME_SIZE
	.align		4
.L_1:
        /*000c*/ 	.byte	0x04, 0x11
        /*000e*/ 	.short	(.L_3 - .L_2)
	.align		4
.L_2:
        /*0010*/ 	.word	index@($__internal_1_$__cuda_sm3x_div_rn_noftz_f32_slowpath)
        /*0014*/ 	.word	0x00000000


	//----- nvinfo : EIATTR_FRAME_SIZE
	.align		4
.L_3:
        /*0018*/ 	.byte	0x04, 0x11
        /*001a*/ 	.short	(.L_5 - .L_4)
	.align		4
.L_4:
        /*001c*/ 	.word	index@($__internal_0_$__cuda_sm20_sqrt_rn_f32_slowpath)
        /*0020*/ 	.word	0x00000000


	//----- nvinfo : EIATTR_FRAME_SIZE
	.align		4
.L_5:
        /*0024*/ 	.byte	0x04, 0x11
        /*0026*/ 	.short	(.L_7 - .L_6)
	.align		4
.L_6:
        /*0028*/ 	.word	index@(default_function_kernel)
        /*002c*/ 	.word	0x00000000


	//----- nvinfo : EIATTR_MIN_STACK_SIZE
	.align		4
.L_7:
        /*0030*/ 	.byte	0x04, 0x12
        /*0032*/ 	.short	(.L_9 - .L_8)
	.align		4
.L_8:
        /*0034*/ 	.word	index@(default_function_kernel)
        /*0038*/ 	.word	0x00000000
.L_9:


//--------------------- .nv.compat                --------------------------
	.section	.nv.compat,"",@"SHT_CUDA_COMPAT_INFO"
	.align	4
        /*0000*/ 	.byte	0x02, 0x09, 0x00, 0x00, 0x02, 0x02, 0x01, 0x00, 0x02, 0x05, 0x05, 0x00, 0x03, 0x07, 0x01, 0x01
        /*0010*/ 	.byte	0x02, 0x03, 0x00, 0x00, 0x02, 0x06, 0x01, 0x00, 0x04, 0x0b, 0x08, 0x00, 0x01, 0x00, 0x00, 0x00
        /*0020*/ 	.byte	0x00, 0x00, 0x00, 0x00


//--------------------- .nv.info.default_function_kernel --------------------------
	.section	.nv.info.default_function_kernel,"",@"SHT_CUDA_INFO"
	.sectionflags	@""
	.align	4


	//----- nvinfo : EIATTR_CUDA_API_VERSION
	.align		4
        /*0000*/ 	.byte	0x04, 0x37
        /*0002*/ 	.short	(.L_11 - .L_10)
.L_10:
        /*0004*/ 	.word	0x00000082


	//----- nvinfo : EIATTR_KPARAM_INFO
	.align		4
.L_11:
        /*0008*/ 	.byte	0x04, 0x17
        /*000a*/ 	.short	(.L_13 - .L_12)
.L_12:
        /*000c*/ 	.word	0x00000000
        /*0010*/ 	.short	0x0003
        /*0012*/ 	.short	0x0018
        /*0014*/ 	.byte	0x00, 0xf5, 0x21, 0x00


	//----- nvinfo : EIATTR_KPARAM_INFO
	.align		4
.L_13:
        /*0018*/ 	.byte	0x04, 0x17
        /*001a*/ 	.short	(.L_15 - .L_14)
.L_14:
        /*001c*/ 	.word	0x00000000
        /*0020*/ 	.short	0x0002
        /*0022*/ 	.short	0x0010
        /*0024*/ 	.byte	0x00, 0xf5, 0x21, 0x00


	//----- nvinfo : EIATTR_KPARAM_INFO
	.align		4
.L_15:
        /*0028*/ 	.byte	0x04, 0x17
        /*002a*/ 	.short	(.L_17 - .L_16)
.L_16:
        /*002c*/ 	.word	0x00000000
        /*0030*/ 	.short	0x0001
        /*0032*/ 	.short	0x0008
        /*0034*/ 	.byte	0x00, 0xf5, 0x21, 0x00


	//----- nvinfo : EIATTR_KPARAM_INFO
	.align		4
.L_17:
        /*0038*/ 	.byte	0x04, 0x17
        /*003a*/ 	.short	(.L_19 - .L_18)
.L_18:
        /*003c*/ 	.word	0x00000000
        /*0040*/ 	.short	0x0000
        /*0042*/ 	.short	0x0000
        /*0044*/ 	.byte	0x00, 0xf5, 0x21, 0x00


	//----- nvinfo : EIATTR_SPARSE_MMA_MASK
	.align		4
.L_19:
        /*0048*/ 	.byte	0x03, 0x50
        /*004a*/ 	.short	0x0000


	//----- nvinfo : EIATTR_MAXREG_COUNT
	.align		4
        /*004c*/ 	.byte	0x03, 0x1b
        /*004e*/ 	.short	0x00ff


	//----- nvinfo : EIATTR_MERCURY_ISA_VERSION
	.align		4
        /*0050*/ 	.byte	0x03, 0x5f
        /*0052*/ 	.short	0x0101


	//----- nvinfo : EIATTR_VRC_CTA_INIT_COUNT
	.align		4
        /*0054*/ 	.byte	0x02, 0x4a
	.zero		1
	.zero		1


	//----- nvinfo : EIATTR_EXIT_INSTR_OFFSETS
	.align		4
        /*0058*/ 	.byte	0x04, 0x1c
        /*005a*/ 	.short	(.L_21 - .L_20)


	//   ....[0]....
.L_20:
        /*005c*/ 	.word	0x000002e0


	//----- nvinfo : EIATTR_MAX_THREADS
	.align		4
.L_21:
        /*0060*/ 	.byte	0x04, 0x05
        /*0062*/ 	.short	(.L_23 - .L_22)
.L_22:
        /*0064*/ 	.word	0x00000037
        /*0068*/ 	.word	0x00000001
        /*006c*/ 	.word	0x00000001


	//----- nvinfo : EIATTR_CRS_STACK_SIZE
	.align		4
.L_23:
        /*0070*/ 	.byte	0x04, 0x1e
        /*0072*/ 	.short	(.L_25 - .L_24)
.L_24:
        /*0074*/ 	.word	0x00000000


	//----- nvinfo : EIATTR_CBANK_PARAM_SIZE
	.align		4
.L_25:
        /*0078*/ 	.byte	0x03, 0x19
        /*007a*/ 	.short	0x0020


	//----- nvinfo : EIATTR_PARAM_CBANK
	.align		4
        /*007c*/ 	.byte	0x04, 0x0a
        /*007e*/ 	.short	(.L_27 - .L_26)
	.align		4
.L_26:
        /*0080*/ 	.word	index@(.nv.constant0.default_function_kernel)
        /*0084*/ 	.short	0x0380
        /*0086*/ 	.short	0x0020


	//----- nvinfo : EIATTR_SW_WAR
	.align		4
.L_27:
        /*0088*/ 	.byte	0x04, 0x36
        /*008a*/ 	.short	(.L_29 - .L_28)
.L_28:
        /*008c*/ 	.word	0x00000008
.L_29:


//--------------------- .nv.callgraph             --------------------------
	.section	.nv.callgraph,"",@"SHT_CUDA_CALLGRAPH"
	.align	4
	.sectionentsize	8
	.align		4
        /*0000*/ 	.word	0x00000000
	.align		4
        /*0004*/ 	.word	0xffffffff
	.align		4
        /*0008*/ 	.word	0x00000000
	.align		4
        /*000c*/ 	.word	0xfffffffe
	.align		4
        /*0010*/ 	.word	0x00000000
	.align		4
        /*0014*/ 	.word	0xfffffffd
	.align		4
        /*0018*/ 	.word	0x00000000
	.align		4
        /*001c*/ 	.word	0xfffffffc


//--------------------- .text.default_function_kernel --------------------------
	.section	.text.default_function_kernel,"ax",@progbits
	.align	128
        .global         default_function_kernel
        .type           default_function_kernel,@function
        .size           default_function_kernel,(.L_x_18 - default_function_kernel)
        .other          default_function_kernel,@"STO_CUDA_ENTRY STV_DEFAULT"
default_function_kernel:
.text.default_function_kernel:
[----:B------:R-:W-:Y:S01]  /*0000*/  LDC R1, c[0x0][0x37c] ;  /* 0x0000df00ff017b82 */ /* 0x000fe20000000800 */
[----:B------:R-:W0:Y:S01]  /*0010*/  S2R R4, SR_CTAID.X ;  /* 0x0000000000047919 */ /* 0x000e220000002500 */
[----:B------:R-:W1:Y:S06]  /*0020*/  LDCU.128 UR8, c[0x0][0x390] ;  /* 0x00007200ff0877ac */ /* 0x000e6c0008000c00 */
[----:B------:R-:W2:Y:S01]  /*0030*/  LDC.64 R2, c[0x0][0x388] ;  /* 0x0000e200ff027b82 */ /* 0x000ea20000000a00 */
[----:B------:R-:W3:Y:S01]  /*0040*/  S2R R5, SR_TID.X ;  /* 0x0000000000057919 */ /* 0x000ee20000002100 */
[----:B------:R-:W4:Y:S01]  /*0050*/  LDCU.64 UR4, c[0x0][0x358] ;  /* 0x00006b00ff0477ac */ /* 0x000f220008000a00 */
[----:B0-----:R-:W-:-:S04]  /*0060*/  LOP3.LUT R6, R4, 0x7ffffffc, RZ, 0xc0, !PT ;  /* 0x7ffffffc04067812 */ /* 0x001fc800078ec0ff */
[----:B-1----:R-:W-:-:S05]  /*0070*/  IADD3 R8, P0, PT, R6, UR10, RZ ;  /* 0x0000000a06087c10 */ /* 0x002fca000ff1e0ff */
[----:B------:R-:W-:-:S05]  /*0080*/  IMAD.X R9, RZ, RZ, UR11, P0 ;  /* 0x0000000bff097e24 */ /* 0x000fca00080e06ff */
[----:B----4-:R-:W4:Y:S01]  /*0090*/  LDG.E.CONSTANT R8, desc[UR4][R8.64] ;  /* 0x0000000408087981 */ /* 0x010f22000c1e9900 */
[----:B------:R-:W-:Y:S01]  /*00a0*/  IADD3 R6, P0, PT, R6, UR8, RZ ;  /* 0x0000000806067c10 */ /* 0x000fe2000ff1e0ff */
[----:B---3--:R-:W-:-:S04]  /*00b0*/  IMAD R4, R4, 0x37, R5 ;  /* 0x0000003704047824 */ /* 0x008fc800078e0205 */
[----:B------:R-:W-:Y:S02]  /*00c0*/  IMAD.X R7, RZ, RZ, UR9, P0 ;  /* 0x00000009ff077e24 */ /* 0x000fe400080e06ff */
[----:B--2---:R-:W-:-:S04]  /*00d0*/  IMAD.WIDE.U32 R2, R4, 0x4, R2 ;  /* 0x0000000404027825 */ /* 0x004fc800078e0002 */
[----:B------:R-:W2:Y:S04]  /*00e0*/  LDG.E.CONSTANT R7, desc[UR4][R6.64] ;  /* 0x0000000406077981 */ /* 0x000ea8000c1e9900 */
[----:B------:R4:W2:Y:S02]  /*00f0*/  LDG.E.CONSTANT R0, desc[UR4][R2.64] ;  /* 0x0000000402007981 */ /* 0x0008a4000c1e9900 */
[----:B----4-:R-:W-:-:S04]  /*0100*/  FADD R2, R8, 9.9999997473787516356e-06 ;  /* 0x3727c5ac08027421 */ /* 0x010fc80000000000 */
[----:B------:R-:W-:Y:S01]  /*0110*/  VIADD R10, R2, 0xf3000000 ;  /* 0xf3000000020a7836 */ /* 0x000fe20000000000 */
[----:B------:R0:W1:Y:S04]  /*0120*/  MUFU.RSQ R5, R2 ;  /* 0x0000000200057308 */ /* 0x0000680000001400 */
[----:B------:R-:W-:Y:S01]  /*0130*/  ISETP.GT.U32.AND P0, PT, R10, 0x727fffff, PT ;  /* 0x727fffff0a00780c */ /* 0x000fe20003f04070 */
[----:B--2---:R-:W-:-:S12]  /*0140*/  FADD R0, R0, -R7 ;  /* 0x8000000700007221 */ /* 0x004fd80000000000 */
[----:B01----:R-:W-:Y:S05]  /*0150*/  @!P0 BRA `(.L_x_0) ;  /* 0x0000000000108947 */ /* 0x003fea0003800000 */
[----:B------:R-:W-:-:S07]  /*0160*/  MOV R7, 0x180 ;  /* 0x0000018000077802 */ /* 0x000fce0000000f00 */
[----:B------:R-:W-:Y:S05]  /*0170*/  CALL.REL.NOINC `($__internal_0_$__cuda_sm20_sqrt_rn_f32_slowpath) ;  /* 0x00000000005c7944 */ /* 0x000fea0003c00000 */
[----:B------:R-:W-:Y:S01]  /*0180*/  IMAD.MOV.U32 R3, RZ, RZ, R5 ;  /* 0x000000ffff037224 */ /* 0x000fe200078e0005 */
[----:B------:R-:W-:Y:S06]  /*0190*/  BRA `(.L_x_1) ;  /* 0x0000000000107947 */ /* 0x000fec0003800000 */
.L_x_0:
[----:B------:R-:W-:Y:S01]  /*01a0*/  FMUL.FTZ R3, R2, R5 ;  /* 0x0000000502037220 */ /* 0x000fe20000410000 */
[----:B------:R-:W-:-:S03]  /*01b0*/  FMUL.FTZ R5, R5, 0.5 ;  /* 0x3f00000005057820 */ /* 0x000fc60000410000 */
[----:B------:R-:W-:-:S04]  /*01c0*/  FFMA R2, -R3, R3, R2 ;  /* 0x0000000303027223 */ /* 0x000fc80000000102 */
[----:B------:R-:W-:-:S07]  /*01d0*/  FFMA R3, R2, R5, R3 ;  /* 0x0000000502037223 */ /* 0x000fce0000000003 */
.L_x_1:
[----:B------:R-:W0:Y:S01]  /*01e0*/  MUFU.RCP R2, R3 ;  /* 0x0000000300027308 */ /* 0x000e220000001000 */
[----:B------:R-:W-:Y:S07]  /*01f0*/  BSSY.RECONVERGENT B0, `(.L_x_2) ;  /* 0x000000b000007945 */ /* 0x000fee0003800200 */
[----:B------:R-:W1:Y:S01]  /*0200*/  FCHK P0, R0, R3 ;  /* 0x0000000300007302 */ /* 0x000e620000000000 */
[----:B0-----:R-:W-:-:S04]  /*0210*/  FFMA R5, R2, -R3, 1 ;  /* 0x3f80000002057423 */ /* 0x001fc80000000803 */
[----:B------:R-:W-:-:S04]  /*0220*/  FFMA R5, R2, R5, R2 ;  /* 0x0000000502057223 */ /* 0x000fc80000000002 */
[----:B------:R-:W-:-:S04]  /*0230*/  FFMA R2, R0, R5, RZ ;  /* 0x0000000500027223 */ /* 0x000fc800000000ff */
[----:B------:R-:W-:-:S04]  /*0240*/  FFMA R6, R2, -R3, R0 ;  /* 0x8000000302067223 */ /* 0x000fc80000000000 */
[----:B------:R-:W-:Y:S01]  /*0250*/  FFMA R7, R5, R6, R2 ;  /* 0x0000000605077223 */ /* 0x000fe20000000002 */
[----:B-1----:R-:W-:Y:S06]  /*0260*/  @!P0 BRA `(.L_x_3) ;  /* 0x00000000000c8947 */ /* 0x002fec0003800000 */
[----:B------:R-:W-:-:S07]  /*0270*/  MOV R2, 0x290 ;  /* 0x0000029000027802 */ /* 0x000fce0000000f00 */
[----:B------:R-:W-:Y:S05]  /*0280*/  CALL.REL.NOINC `($__internal_1_$__cuda_sm3x_div_rn_noftz_f32_slowpath) ;  /* 0x0000000000787944 */ /* 0x000fea0003c00000 */
[----:B------:R-:W-:-:S07]  /*0290*/  IMAD.MOV.U32 R7, RZ, RZ, R0 ;  /* 0x000000ffff077224 */ /* 0x000fce00078e0000 */
.L_x_3:
[----:B------:R-:W-:Y:S05]  /*02a0*/  BSYNC.RECONVERGENT B0 ;  /* 0x0000000000007941 */ /* 0x000fea0003800200 */
.L_x_2:
[----:B------:R-:W0:Y:S02]  /*02b0*/  LDC.64 R2, c[0x0][0x380] ;  /* 0x0000e000ff027b82 */ /* 0x000e240000000a00 */
[----:B0-----:R-:W-:-:S05]  /*02c0*/  IMAD.WIDE.U32 R4, R4, 0x4, R2 ;  /* 0x0000000404047825 */ /* 0x001fca00078e0002 */
[----:B------:R-:W-:Y:S01]  /*02d0*/  STG.E desc[UR4][R4.64], R7 ;  /* 0x0000000704007986 */ /* 0x000fe2000c101904 */
[----:B------:R-:W-:Y:S05]  /*02e0*/  EXIT ;  /* 0x000000000000794d */ /* 0x000fea0003800000 */
        .weak           $__internal_0_$__cuda_sm20_sqrt_rn_f32_slowpath
        .type           $__internal_0_$__cuda_sm20_sqrt_rn_f32_slowpath,@function
        .size           $__internal_0_$__cuda_sm20_sqrt_rn_f32_slowpath,($__internal_1_$__cuda_sm3x_div_rn_noftz_f32_slowpath - $__internal_0_$__cuda_sm20_sqrt_rn_f32_slowpath)
$__internal_0_$__cuda_sm20_sqrt_rn_f32_slowpath:
[----:B------:R-:W-:-:S13]  /*02f0*/  LOP3.LUT P0, RZ, R2, 0x7fffffff, RZ, 0xc0, !PT ;  /* 0x7fffffff02ff7812 */ /* 0x000fda000780c0ff */
[----:B------:R-:W-:Y:S01]  /*0300*/  @!P0 MOV R3, R2 ;  /* 0x0000000200038202 */ /* 0x000fe20000000f00 */
[----:B------:R-:W-:Y:S06]  /*0310*/  @!P0 BRA `(.L_x_4) ;  /* 0x0000000000448947 */ /* 0x000fec0003800000 */
[----:B------:R-:W-:-:S13]  /*0320*/  FSETP.GEU.FTZ.AND P0, PT, R2, RZ, PT ;  /* 0x000000ff0200720b */ /* 0x000fda0003f1e000 */
[----:B------:R-:W-:Y:S01]  /*0330*/  @!P0 IMAD.MOV.U32 R3, RZ, RZ, 0x7fffffff ;  /* 0x7fffffffff038424 */ /* 0x000fe200078e00ff */
[----:B------:R-:W-:Y:S06]  /*0340*/  @!P0 BRA `(.L_x_4) ;  /* 0x0000000000388947 */ /* 0x000fec0003800000 */
[----:B------:R-:W-:-:S13]  /*0350*/  FSETP.GTU.FTZ.AND P0, PT, |R2|, +INF , PT ;  /* 0x7f8000000200780b */ /* 0x000fda0003f1c200 */
[----:B------:R-:W-:Y:S01]  /*0360*/  @P0 FADD.FTZ R3, R2, 1 ;  /* 0x3f80000002030421 */ /* 0x000fe20000010000 */
[----:B------:R-:W-:Y:S06]  /*0370*/  @P0 BRA `(.L_x_4) ;  /* 0x00000000002c0947 */ /* 0x000fec0003800000 */
[----:B------:R-:W-:-:S13]  /*0380*/  FSETP.NEU.FTZ.AND P0, PT, |R2|, +INF , PT ;  /* 0x7f8000000200780b */ /* 0x000fda0003f1d200 */
[----:B------:R-:W-:Y:S01]  /*0390*/  @!P0 IMAD.MOV.U32 R3, RZ, RZ, R2 ;  /* 0x000000ffff038224 */ /* 0x000fe200078e0002 */
[----:B------:R-:W-:Y:S06]  /*03a0*/  @!P0 BRA `(.L_x_4) ;  /* 0x0000000000208947 */ /* 0x000fec0003800000 */
[----:B------:R-:W-:-:S04]  /*03b0*/  FFMA R2, R2, 1.84467440737095516160e+19, RZ ;  /* 0x5f80000002027823 */ /* 0x000fc800000000ff */
[----:B------:R-:W0:Y:S02]  /*03c0*/  MUFU.RSQ R3, R2 ;  /* 0x0000000200037308 */ /* 0x000e240000001400 */
[----:B0-----:R-:W-:Y:S01]  /*03d0*/  FMUL.FTZ R5, R2, R3 ;  /* 0x0000000302057220 */ /* 0x001fe20000410000 */
[----:B------:R-:W-:-:S03]  /*03e0*/  FMUL.FTZ R3, R3, 0.5 ;  /* 0x3f00000003037820 */ /* 0x000fc60000410000 */
[----:B------:R-:W-:-:S04]  /*03f0*/  FADD.FTZ R6, -R5, -RZ ;  /* 0x800000ff05067221 */ /* 0x000fc80000010100 */
[----:B------:R-:W-:-:S04]  /*0400*/  FFMA R6, R5, R6, R2 ;  /* 0x0000000605067223 */ /* 0x000fc80000000002 */
[----:B------:R-:W-:-:S04]  /*0410*/  FFMA R3, R6, R3, R5 ;  /* 0x0000000306037223 */ /* 0x000fc80000000005 */
[----:B------:R-:W-:-:S07]  /*0420*/  FMUL.FTZ R3, R3, 2.3283064365386962891e-10 ;  /* 0x2f80000003037820 */ /* 0x000fce0000410000 */
.L_x_4:
[----:B------:R-:W-:Y:S02]  /*0430*/  IMAD.MOV.U32 R5, RZ, RZ, R3 ;  /* 0x000000ffff057224 */ /* 0x000fe400078e0003 */
[----:B------:R-:W-:Y:S02]  /*0440*/  HFMA2 R3, -RZ, RZ, 0, 0 ;  /* 0x00000000ff037431 */ /* 0x000fe400000001ff */
[----:B------:R-:W-:-:S04]  /*0450*/  IMAD.MOV.U32 R2, RZ, RZ, R7 ;  /* 0x000000ffff027224 */ /* 0x000fc800078e0007 */
[----:B------:R-:W-:Y:S05]  /*0460*/  RET.REL.NODEC R2 `(default_function_kernel) ;  /* 0xfffffff802e47950 */ /* 0x000fea0003c3ffff */
        .weak           $__internal_1_$__cuda_sm3x_div_rn_noftz_f32_slowpath
        .type           $__internal_1_$__cuda_sm3x_div_rn_noftz_f32_slowpath,@function
        .size           $__internal_1_$__cuda_sm3x_div_rn_noftz_f32_slowpath,(.L_x_18 - $__internal_1_$__cuda_sm3x_div_rn_noftz_f32_slowpath)
$__internal_1_$__cuda_sm3x_div_rn_noftz_f32_slowpath:
[----:B------:R-:W-:Y:S01]  /*0470*/  SHF.R.U32.HI R6, RZ, 0x17, R3 ;  /* 0x00000017ff067819 */ /* 0x000fe20000011603 */
[----:B------:R-:W-:Y:S01]  /*0480*/  BSSY.RECONVERGENT B1, `(.L_x_5) ;  /* 0x0000063000017945 */ /* 0x000fe20003800200 */
[--C-:B------:R-:W-:Y:S02]  /*0490*/  SHF.R.U32.HI R5, RZ, 0x17, R0.reuse ;  /* 0x00000017ff057819 */ /* 0x100fe40000011600 */
[----:B------:R-:W-:Y:S01]  /*04a0*/  LOP3.LUT R10, R6, 0xff, RZ, 0xc0, !PT ;  /* 0x000000ff060a7812 */ /* 0x000fe200078ec0ff */
[----:B------:R-:W-:Y:S01]  /*04b0*/  IMAD.MOV.U32 R6, RZ, RZ, R0 ;  /* 0x000000ffff067224 */ /* 0x000fe200078e0000 */
[----:B------:R-:W-:-:S03]  /*04c0*/  LOP3.LUT R5, R5, 0xff, RZ, 0xc0, !PT ;  /* 0x000000ff05057812 */ /* 0x000fc600078ec0ff */
[----:B------:R-:W-:Y:S02]  /*04d0*/  VIADD R9, R10, 0xffffffff ;  /* 0xffffffff0a097836 */ /* 0x000fe40000000000 */
[----:B------:R-:W-:-:S03]  /*04e0*/  VIADD R8, R5, 0xffffffff ;  /* 0xffffffff05087836 */ /* 0x000fc60000000000 */
[----:B------:R-:W-:-:S04]  /*04f0*/  ISETP.GT.U32.AND P0, PT, R9, 0xfd, PT ;  /* 0x000000fd0900780c */ /* 0x000fc80003f04070 */
[----:B------:R-:W-:-:S13]  /*0500*/  ISETP.GT.U32.OR P0, PT, R8, 0xfd, P0 ;  /* 0x000000fd0800780c */ /* 0x000fda0000704470 */
[----:B------:R-:W-:Y:S01]  /*0510*/  @!P0 IMAD.MOV.U32 R7, RZ, RZ, RZ ;  /* 0x000000ffff078224 */ /* 0x000fe200078e00ff */
[----:B------:R-:W-:Y:S06]  /*0520*/  @!P0 BRA `(.L_x_6) ;  /* 0x00000000005c8947 */ /* 0x000fec0003800000 */
[----:B------:R-:W-:Y:S02]  /*0530*/  FSETP.GTU.FTZ.AND P1, PT, |R3|, +INF , PT ;  /* 0x7f8000000300780b */ /* 0x000fe40003f3c200 */
[----:B------:R-:W-:-:S04]  /*0540*/  FSETP.GTU.FTZ.AND P0, PT, |R0|, +INF , PT ;  /* 0x7f8000000000780b */ /* 0x000fc80003f1c200 */
[----:B------:R-:W-:-:S13]  /*0550*/  PLOP3.LUT P0, PT, P0, P1, PT, 0xf8, 0x8f ;  /* 0x00000000008f781c */ /* 0x000fda0000703f70 */
[----:B------:R-:W-:Y:S05]  /*0560*/  @P0 BRA `(.L_x_7) ;  /* 0x00000004004c0947 */ /* 0x000fea0003800000 */
[----:B------:R-:W-:-:S13]  /*0570*/  LOP3.LUT P0, RZ, R3, 0x7fffffff, R6, 0xc8, !PT ;  /* 0x7fffffff03ff7812 */ /* 0x000fda000780c806 */
[----:B------:R-:W-:Y:S05]  /*0580*/  @!P0 BRA `(.L_x_8) ;  /* 0x00000004003c8947 */ /* 0x000fea0003800000 */
[C---:B------:R-:W-:Y:S02]  /*0590*/  FSETP.NEU.FTZ.AND P2, PT, |R0|.reuse, +INF , PT ;  /* 0x7f8000000000780b */ /* 0x040fe40003f5d200 */
[----:B------:R-:W-:Y:S02]  /*05a0*/  FSETP.NEU.FTZ.AND P1, PT, |R3|, +INF , PT ;  /* 0x7f8000000300780b */ /* 0x000fe40003f3d200 */
[----:B------:R-:W-:-:S11]  /*05b0*/  FSETP.NEU.FTZ.AND P0, PT, |R0|, +INF , PT ;  /* 0x7f8000000000780b */ /* 0x000fd60003f1d200 */
[----:B------:R-:W-:Y:S05]  /*05c0*/  @!P1 BRA !P2, `(.L_x_8) ;  /* 0x00000004002c9947 */ /* 0x000fea0005000000 */
[----:B------:R-:W-:-:S04]  /*05d0*/  LOP3.LUT P2, RZ, R6, 0x7fffffff, RZ, 0xc0, !PT ;  /* 0x7fffffff06ff7812 */ /* 0x000fc8000784c0ff */
[----:B------:R-:W-:-:S13]  /*05e0*/  PLOP3.LUT P1, PT, P1, P2, PT, 0x2f, 0xf2 ;  /* 0x0000000000f2781c */ /* 0x000fda0000f24577 */
[----:B------:R-:W-:Y:S05]  /*05f0*/  @P1 BRA `(.L_x_9) ;  /* 0x0000000400181947 */ /* 0x000fea0003800000 */
[----:B------:R-:W-:-:S04]  /*0600*/  LOP3.LUT P1, RZ, R3, 0x7fffffff, RZ, 0xc0, !PT ;  /* 0x7fffffff03ff7812 */ /* 0x000fc8000782c0ff */
[----:B------:R-:W-:-:S13]  /*0610*/  PLOP3.LUT P0, PT, P0, P1, PT, 0x2f, 0xf2 ;  /* 0x0000000000f2781c */ /* 0x000fda0000702577 */
[----:B------:R-:W-:Y:S05]  /*0620*/  @P0 BRA `(.L_x_10) ;  /* 0x0000000400000947 */ /* 0x000fea0003800000 */
[----:B------:R-:W-:Y:S02]  /*0630*/  ISETP.GE.AND P0, PT, R8, RZ, PT ;  /* 0x000000ff0800720c */ /* 0x000fe40003f06270 */
[----:B------:R-:W-:-:S11]  /*0640*/  ISETP.GE.AND P1, PT, R9, RZ, PT ;  /* 0x000000ff0900720c */ /* 0x000fd60003f26270 */
[----:B------:R-:W-:Y:S01]  /*0650*/  @P0 MOV R7, RZ ;  /* 0x000000ff00070202 */ /* 0x000fe20000000f00 */
[----:B------:R-:W-:Y:S02]  /*0660*/  @!P0 IMAD.MOV.U32 R7, RZ, RZ, -0x40 ;  /* 0xffffffc0ff078424 */ /* 0x000fe400078e00ff */
[----:B------:R-:W-:Y:S01]  /*0670*/  @!P0 FFMA R6, R0, 1.84467440737095516160e+19, RZ ;  /* 0x5f80000000068823 */ /* 0x000fe200000000ff */
[----:B------:R-:W-:Y:S01]  /*0680*/  @!P1 FFMA R3, R3, 1.84467440737095516160e+19, RZ ;  /* 0x5f80000003039823 */ /* 0x000fe200000000ff */
[----:B------:R-:W-:-:S07]  /*0690*/  @!P1 VIADD R7, R7, 0x40 ;  /* 0x0000004007079836 */ /* 0x000fce0000000000 */
.L_x_6:
[----:B------:R-:W-:Y:S01]  /*06a0*/  LEA R0, R10, 0xc0800000, 0x17 ;  /* 0xc08000000a007811 */ /* 0x000fe200078eb8ff */
[----:B------:R-:W-:Y:S01]  /*06b0*/  VIADD R5, R5, 0xffffff81 ;  /* 0xffffff8105057836 */ /* 0x000fe20000000000 */
[----:B------:R-:W-:Y:S03]  /*06c0*/  BSSY.RECONVERGENT B2, `(.L_x_11) ;  /* 0x0000035000027945 */ /* 0x000fe60003800200 */
[----:B------:R-:W-:Y:S02]  /*06d0*/  IMAD.IADD R3, R3, 0x1, -R0 ;  /* 0x0000000103037824 */ /* 0x000fe400078e0a00 */
[----:B------:R-:W-:Y:S02]  /*06e0*/  IMAD R0, R5, -0x800000, R6 ;  /* 0xff80000005007824 */ /* 0x000fe400078e0206 */
[----:B------:R-:W0:Y:S01]  /*06f0*/  MUFU.RCP R8, R3 ;  /* 0x0000000300087308 */ /* 0x000e220000001000 */
[----:B------:R-:W-:-:S04]  /*0700*/  FADD.FTZ R9, -R3, -RZ ;  /* 0x800000ff03097221 */ /* 0x000fc80000010100 */
[----:B0-----:R-:W-:-:S04]  /*0710*/  FFMA R11, R8, R9, 1 ;  /* 0x3f800000080b7423 */ /* 0x001fc80000000009 */
[----:B------:R-:W-:-:S04]  /*0720*/  FFMA R13, R8, R11, R8 ;  /* 0x0000000b080d7223 */ /* 0x000fc80000000008 */
[----:B------:R-:W-:-:S04]  /*0730*/  FFMA R6, R0, R13, RZ ;  /* 0x0000000d00067223 */ /* 0x000fc800000000ff */
[----:B------:R-:W-:-:S04]  /*0740*/  FFMA R11, R9, R6, R0 ;  /* 0x00000006090b7223 */ /* 0x000fc80000000000 */
[----:B------:R-:W-:Y:S01]  /*0750*/  FFMA R8, R13, R11, R6 ;  /* 0x0000000b0d087223 */ /* 0x000fe20000000006 */
[----:B------:R-:W-:-:S03]  /*0760*/  IADD3 R6, PT, PT, R5, 0x7f, -R10 ;  /* 0x0000007f05067810 */ /* 0x000fc60007ffe80a */
[----:B------:R-:W-:Y:S01]  /*0770*/  FFMA R9, R9, R8, R0 ;  /* 0x0000000809097223 */ /* 0x000fe20000000000 */
[----:B------:R-:W-:-:S03]  /*0780*/  IADD3 R6, PT, PT, R6, R7, RZ ;  /* 0x0000000706067210 */ /* 0x000fc60007ffe0ff */
[----:B------:R-:W-:-:S05]  /*0790*/  FFMA R0, R13, R9, R8 ;  /* 0x000000090d007223 */ /* 0x000fca0000000008 */
[----:B------:R-:W-:-:S04]  /*07a0*/  SHF.R.U32.HI R3, RZ, 0x17, R0 ;  /* 0x00000017ff037819 */ /* 0x000fc80000011600 */
[----:B------:R-:W-:-:S05]  /*07b0*/  LOP3.LUT R3, R3, 0xff, RZ, 0xc0, !PT ;  /* 0x000000ff03037812 */ /* 0x000fca00078ec0ff */
[----:B------:R-:W-:-:S04]  /*07c0*/  IMAD.IADD R7, R3, 0x1, R6 ;  /* 0x0000000103077824 */ /* 0x000fc800078e0206 */
[----:B------:R-:W-:-:S05]  /*07d0*/  VIADD R3, R7, 0xffffffff ;  /* 0xffffffff07037836 */ /* 0x000fca0000000000 */
[----:B------:R-:W-:-:S13]  /*07e0*/  ISETP.GE.U32.AND P0, PT, R3, 0xfe, PT ;  /* 0x000000fe0300780c */ /* 0x000fda0003f06070 */
[----:B------:R-:W-:Y:S05]  /*07f0*/  @!P0 BRA `(.L_x_12) ;  /* 0x0000000000808947 */ /* 0x000fea0003800000 */
[----:B------:R-:W-:-:S13]  /*0800*/  ISETP.GT.AND P0, PT, R7, 0xfe, PT ;  /* 0x000000fe0700780c */ /* 0x000fda0003f04270 */
[----:B------:R-:W-:Y:S05]  /*0810*/  @P0 BRA `(.L_x_13) ;  /* 0x00000000006c0947 */ /* 0x000fea0003800000 */
[----:B------:R-:W-:-:S13]  /*0820*/  ISETP.GE.AND P0, PT, R7, 0x1, PT ;  /* 0x000000010700780c */ /* 0x000fda0003f06270 */
[----:B------:R-:W-:Y:S05]  /*0830*/  @P0 BRA `(.L_x_14) ;  /* 0x0000000000740947 */ /* 0x000fea0003800000 */
[----:B------:R-:W-:Y:S02]  /*0840*/  ISETP.GE.AND P0, PT, R7, -0x18, PT ;  /* 0xffffffe80700780c */ /* 0x000fe40003f06270 */
[----:B------:R-:W-:-:S11]  /*0850*/  LOP3.LUT R0, R0, 0x80000000, RZ, 0xc0, !PT ;  /* 0x8000000000007812 */ /* 0x000fd600078ec0ff */
[----:B------:R-:W-:Y:S05]  /*0860*/  @!P0 BRA `(.L_x_14) ;  /* 0x0000000000688947 */ /* 0x000fea0003800000 */
[CCC-:B------:R-:W-:Y:S01]  /*0870*/  FFMA.RZ R3, R13.reuse, R9.reuse, R8.reuse ;  /* 0x000000090d037223 */ /* 0x1c0fe2000000c008 */
[-CC-:B------:R-:W-:Y:S01]  /*0880*/  FFMA.RM R6, R13, R9.reuse, R8.reuse ;  /* 0x000000090d067223 */ /* 0x180fe20000004008 */
[C---:B------:R-:W-:Y:S02]  /*0890*/  ISETP.NE.AND P2, PT, R7.reuse, RZ, PT ;  /* 0x000000ff0700720c */ /* 0x040fe40003f45270 */
[----:B------:R-:W-:Y:S02]  /*08a0*/  ISETP.NE.AND P1, PT, R7, RZ, PT ;  /* 0x000000ff0700720c */ /* 0x000fe40003f25270 */
[----:B------:R-:W-:Y:S01]  /*08b0*/  LOP3.LUT R5, R3, 0x7fffff, RZ, 0xc0, !PT ;  /* 0x007fffff03057812 */ /* 0x000fe200078ec0ff */
[----:B------:R-:W-:Y:S01]  /*08c0*/  FFMA.RP R3, R13, R9, R8 ;  /* 0x000000090d037223 */ /* 0x000fe20000008008 */
[----:B------:R-:W-:Y:S02]  /*08d0*/  VIADD R8, R7, 0x20 ;  /* 0x0000002007087836 */ /* 0x000fe40000000000 */
[----:B------:R-:W-:Y:S01]  /*08e0*/  LOP3.LUT R5, R5, 0x800000, RZ, 0xfc, !PT ;  /* 0x0080000005057812 */ /* 0x000fe200078efcff */
[----:B------:R-:W-:Y:S01]  /*08f0*/  IMAD.MOV R7, RZ, RZ, -R7 ;  /* 0x000000ffff077224 */ /* 0x000fe200078e0a07 */
[----:B------:R-:W-:-:S02]  /*0900*/  FSETP.NEU.FTZ.AND P0, PT, R3, R6, PT ;  /* 0x000000060300720b */ /* 0x000fc40003f1d000 */
[----:B------:R-:W-:Y:S02]  /*0910*/  SHF.L.U32 R8, R5, R8, RZ ;  /* 0x0000000805087219 */ /* 0x000fe400000006ff */
[----:B------:R-:W-:Y:S02]  /*0920*/  SEL R6, R7, RZ, P2 ;  /* 0x000000ff07067207 */ /* 0x000fe40001000000 */
[----:B------:R-:W-:Y:S02]  /*0930*/  ISETP.NE.AND P1, PT, R8, RZ, P1 ;  /* 0x000000ff0800720c */ /* 0x000fe40000f25270 */
[----:B------:R-:W-:Y:S02]  /*0940*/  SHF.R.U32.HI R6, RZ, R6, R5 ;  /* 0x00000006ff067219 */ /* 0x000fe40000011605 */
[----:B------:R-:W-:Y:S02]  /*0950*/  PLOP3.LUT P0, PT, P0, P1, PT, 0xf8, 0x8f ;  /* 0x00000000008f781c */ /* 0x000fe40000703f70 */
[----:B------:R-:W-:-:S02]  /*0960*/  SHF.R.U32.HI R8, RZ, 0x1, R6 ;  /* 0x00000001ff087819 */ /* 0x000fc40000011606 */
[----:B------:R-:W-:-:S04]  /*0970*/  SEL R3, RZ, 0x1, !P0 ;  /* 0x00000001ff037807 */ /* 0x000fc80004000000 */
[----:B------:R-:W-:-:S04]  /*0980*/  LOP3.LUT R3, R3, 0x1, R8, 0xf8, !PT ;  /* 0x0000000103037812 */ /* 0x000fc800078ef808 */
[----:B------:R-:W-:-:S04]  /*0990*/  LOP3.LUT R3, R3, R6, RZ, 0xc0, !PT ;  /* 0x0000000603037212 */ /* 0x000fc800078ec0ff */
[----:B------:R-:W-:-:S04]  /*09a0*/  IADD3 R3, PT, PT, R8, R3, RZ ;  /* 0x0000000308037210 */ /* 0x000fc80007ffe0ff */
[----:B------:R-:W-:Y:S01]  /*09b0*/  LOP3.LUT R0, R3, R0, RZ, 0xfc, !PT ;  /* 0x0000000003007212 */ /* 0x000fe200078efcff */
[----:B------:R-:W-:Y:S06]  /*09c0*/  BRA `(.L_x_14) ;  /* 0x0000000000107947 */ /* 0x000fec0003800000 */
.L_x_13:
[----:B------:R-:W-:-:S04]  /*09d0*/  LOP3.LUT R0, R0, 0x80000000, RZ, 0xc0, !PT ;  /* 0x8000000000007812 */ /* 0x000fc800078ec0ff */
[----:B------:R-:W-:Y:S01]  /*09e0*/  LOP3.LUT R0, R0, 0x7f800000, RZ, 0xfc, !PT ;  /* 0x7f80000000007812 */ /* 0x000fe200078efcff */
[----:B------:R-:W-:Y:S06]  /*09f0*/  BRA `(.L_x_14) ;  /* 0x0000000000047947 */ /* 0x000fec0003800000 */
.L_x_12:
[----:B------:R-:W-:-:S07]  /*0a00*/  IMAD R0, R6, 0x800000, R0 ;  /* 0x0080000006007824 */ /* 0x000fce00078e0200 */
.L_x_14:
[----:B------:R-:W-:Y:S05]  /*0a10*/  BSYNC.RECONVERGENT B2 ;  /* 0x0000000000027941 */ /* 0x000fea0003800200 */
.L_x_11:
[----:B------:R-:W-:Y:S05]  /*0a20*/  BRA `(.L_x_15) ;  /* 0x0000000000207947 */ /* 0x000fea0003800000 */
.L_x_10:
[----:B------:R-:W-:-:S04]  /*0a30*/  LOP3.LUT R0, R3, 0x80000000, R6, 0x48, !PT ;  /* 0x8000000003007812 */ /* 0x000fc800078e4806 */
[----:B------:R-:W-:Y:S01]  /*0a40*/  LOP3.LUT R0, R0, 0x7f800000, RZ, 0xfc, !PT ;  /* 0x7f80000000007812 */ /* 0x000fe200078efcff */
[----:B------:R-:W-:Y:S06]  /*0a50*/  BRA `(.L_x_15) ;  /* 0x0000000000147947 */ /* 0x000fec0003800000 */
.L_x_9:
[----:B------:R-:W-:Y:S01]  /*0a60*/  LOP3.LUT R0, R3, 0x80000000, R6, 0x48, !PT ;  /* 0x8000000003007812 */ /* 0x000fe200078e4806 */
[----:B------:R-:W-:Y:S06]  /*0a70*/  BRA `(.L_x_15) ;  /* 0x00000000000c7947 */ /* 0x000fec0003800000 */
.L_x_8:
[----:B------:R-:W0:Y:S01]  /*0a80*/  MUFU.RSQ R0, -QNAN ;  /* 0xffc0000000007908 */ /* 0x000e220000001400 */
[----:B------:R-:W-:Y:S05]  /*0a90*/  BRA `(.L_x_15) ;  /* 0x0000000000047947 */ /* 0x000fea0003800000 */
.L_x_7:
[----:B------:R-:W-:-:S07]  /*0aa0*/  FADD.FTZ R0, R0, R3 ;  /* 0x0000000300007221 */ /* 0x000fce0000010000 */
.L_x_15:
[----:B------:R-:W-:Y:S05]  /*0ab0*/  BSYNC.RECONVERGENT B1 ;  /* 0x0000000000017941 */ /* 0x000fea0003800200 */
.L_x_5:
[----:B------:R-:W-:-:S04]  /*0ac0*/  IMAD.MOV.U32 R3, RZ, RZ, 0x0 ;  /* 0x00000000ff037424 */ /* 0x000fc800078e00ff */
[----:B0-----:R-:W-:Y:S05]  /*0ad0*/  RET.REL.NODEC R2 `(default_function_kernel) ;  /* 0xfffffff402487950 */ /* 0x001fea0003c3ffff */
.L_x_16:
[----:B------:R-:W-:-:S00]  /*0ae0*/  BRA `(.L_x_16) ;  /* 0xfffffffc00fc7947 */ /* 0x000fc0000383ffff */
[----:B------:R-:W-:-:S00]  /*0af0*/  NOP ;  /* 0x0000000000007918 */ /* 0x000fc00000000000 */
        /* <DEDUP_REMOVED lines=8> */
.L_x_18:


//--------------------- .nv.shared.reserved.0     --------------------------
	.section	.nv.shared.reserved.0,"aw",@nobits
	.weak		__nv_reservedSMEM_offset_0_alias
	.size		__nv_reservedSMEM_offset_0_alias, 0, 64
	.other		__nv_reservedSMEM_offset_0_alias,@"STO_CUDA_RESERVED_SHARED STV_DEFAULT"
__nv_reservedSMEM_offset_0_alias:
	.zero		0
	.zero		64


//--------------------- .nv.constant0.default_function_kernel --------------------------
	.section	.nv.constant0.default_function_kernel,"a",@progbits
	.sectionflags	@""
	.align	4
.nv.constant0.default_function_kernel:
	.zero		928


//--------------------- SYMBOLS --------------------------

	.type		.nv.reservedSmem.offset0,@object
	.size		.nv.reservedSmem.offset0,0x4
